//
// Generated by NVIDIA NVVM Compiler
//
// Compiler Build ID: CL-36424714
// Cuda compilation tools, release 13.0, V13.0.88
// Based on NVVM 20.0.0
//

.version 9.0
.target sm_100
.address_size 64

	// .globl	_Z4initv
.extern .func  (.param .b32 func_retval0) vprintf
(
	.param .b64 vprintf_param_0,
	.param .b64 vprintf_param_1
)
;
.global .align 1 .b8 $str[9] = {65, 108, 114, 105, 103, 104, 116, 10};
.global .align 1 .b8 $str$1[5] = {89, 101, 115, 10};

.visible .entry _Z4initv()
{
	.reg .pred 	%p<2>;
	.reg .b32 	%r<6>;
	.reg .b64 	%rd<5>;

	mov.u32 	%r1, %ctaid.x;
	setp.ne.s32 	%p1, %r1, 0;
	@%p1 bra 	$L__BB0_2;
	mov.u64 	%rd3, $str;
	cvta.global.u64 	%rd4, %rd3;
	{ // callseq 1, 0
	.param .b64 param0;
	st.param.b64 	[param0], %rd4;
	.param .b64 param1;
	st.param.b64 	[param1], 0;
	.param .b32 retval0;
	call.uni (retval0), 
	vprintf, 
	(
	param0, 
	param1
	);
	ld.param.b32 	%r4, [retval0];
	} // callseq 1
	bra.uni 	$L__BB0_3;
$L__BB0_2:
	mov.u64 	%rd1, $str$1;
	cvta.global.u64 	%rd2, %rd1;
	{ // callseq 0, 0
	.param .b64 param0;
	st.param.b64 	[param0], %rd2;
	.param .b64 param1;
	st.param.b64 	[param1], 0;
	.param .b32 retval0;
	call.uni (retval0), 
	vprintf, 
	(
	param0, 
	param1
	);
	ld.param.b32 	%r2, [retval0];
	} // callseq 0
$L__BB0_3:
	ret;

}


// ===== COMPILED SASS (sm_100) =====

	.target	sm_100

	.elftype	@"ET_EXEC"


//--------------------- .note.nv.tkinfo           --------------------------
	.section	.note.nv.tkinfo,"",@"SHT_NOTE"
	.sectionflags	@"SHF_NOTE_NV_TKINFO"
	.tkinfo
        /*0018*/ 	.word	0x00000002
        /*0030*/ 	.string	""
        /*0030*/ 	.string	"ptxas"
        /*0030*/ 	.string	"Cuda compilation tools, release 13.0, V13.0.88"
        /*0030*/ 	.string	"Build cuda_13.0.r13.0/compiler.36424714_0"
        /*0030*/ 	.string	"-arch sm_100 -m 64 "



//--------------------- .note.nv.cuinfo           --------------------------
	.section	.note.nv.cuinfo,"",@"SHT_NOTE"
	.sectionflags	@"SHF_NOTE_NV_CUINFO"
        /*0018*/ 	.short	0x0002
        /*001a*/ 	.short	0x0064
        /*001c*/ 	.short	0x0082
	.zero		2


//--------------------- .nv.info                  --------------------------
	.section	.nv.info,"",@"SHT_CUDA_INFO"
	.align	4


	//----- nvinfo : EIATTR_REGCOUNT
	.align		4
        /*0000*/ 	.byte	0x04, 0x2f
        /*0002*/ 	.short	(.L_3 - .L_2)
	.align		4
.L_2:
        /*0004*/ 	.word	index@(_Z4initv)
        /*0008*/ 	.word	0x00000018


	//----- nvinfo : EIATTR_FRAME_SIZE
	.align		4
.L_3:
        /*000c*/ 	.byte	0x04, 0x11
        /*000e*/ 	.short	(.L_5 - .L_4)
	.align		4
.L_4:
        /*0010*/ 	.word	index@(_Z4initv)
        /*0014*/ 	.word	0x00000000


	//----- nvinfo : EIATTR_MIN_STACK_SIZE
	.align		4
.L_5:
        /*0018*/ 	.byte	0x04, 0x12
        /*001a*/ 	.short	(.L_7 - .L_6)
	.align		4
.L_6:
        /*001c*/ 	.word	index@(_Z4initv)
        /*0020*/ 	.word	0x00000000
.L_7:


//--------------------- .nv.compat                --------------------------
	.section	.nv.compat,"",@"SHT_CUDA_COMPAT_INFO"
	.align	4
        /*0000*/ 	.byte	0x02, 0x09, 0x00, 0x00, 0x02, 0x02, 0x01, 0x00, 0x02, 0x05, 0x05, 0x00, 0x03, 0x07, 0x01, 0x01
        /*0010*/ 	.byte	0x02, 0x03, 0x00, 0x00, 0x02, 0x06, 0x01, 0x00, 0x04, 0x0b, 0x08, 0x00, 0x09, 0x00, 0x00, 0x00
        /*0020*/ 	.byte	0x00, 0x00, 0x00, 0x00


//--------------------- .nv.info._Z4initv         --------------------------
	.section	.nv.info._Z4initv,"",@"SHT_CUDA_INFO"
	.sectionflags	@""
	.align	4


	//----- nvinfo : EIATTR_CUDA_API_VERSION
	.align		4
        /*0000*/ 	.byte	0x04, 0x37
        /*0002*/ 	.short	(.L_9 - .L_8)
.L_8:
        /*0004*/ 	.word	0x00000082


	//----- nvinfo : EIATTR_SPARSE_MMA_MASK
	.align		4
.L_9:
        /*0008*/ 	.byte	0x03, 0x50
        /*000a*/ 	.short	0x0000


	//----- nvinfo : EIATTR_MAXREG_COUNT
	.align		4
        /*000c*/ 	.byte	0x03, 0x1b
        /*000e*/ 	.short	0x00ff


	//----- nvinfo : EIATTR_EXTERNS
	.align		4
        /*0010*/ 	.byte	0x04, 0x0f
        /*0012*/ 	.short	(.L_11 - .L_10)


	//   ....[0]....
	.align		4
.L_10:
        /*0014*/ 	.word	index@(vprintf)


	//----- nvinfo : EIATTR_MERCURY_ISA_VERSION
	.align		4
.L_11:
        /*0018*/ 	.byte	0x03, 0x5f
        /*001a*/ 	.short	0x0101


	//----- nvinfo : EIATTR_VRC_CTA_INIT_COUNT
	.align		4
        /*001c*/ 	.byte	0x02, 0x4a
	.zero		1
	.zero		1


	//----- nvinfo : EIATTR_SYSCALL_OFFSETS
	.align		4
        /*0020*/ 	.byte	0x04, 0x46
        /*0022*/ 	.short	(.L_13 - .L_12)


	//   ....[0]....
.L_12:
        /*0024*/ 	.word	0x000000b0


	//   ....[1]....
        /*0028*/ 	.word	0x00000140


	//----- nvinfo : EIATTR_EXIT_INSTR_OFFSETS
	.align		4
.L_13:
        /*002c*/ 	.byte	0x04, 0x1c
        /*002e*/ 	.short	(.L_15 - .L_14)


	//   ....[0]....
.L_14:
        /*0030*/ 	.word	0x000000c0


	//   ....[1]....
        /*0034*/ 	.word	0x00000150


	//----- nvinfo : EIATTR_SW_WAR
	.align		4
.L_15:
        /*0038*/ 	.byte	0x04, 0x36
        /*003a*/ 	.short	(.L_17 - .L_16)
.L_16:
        /*003c*/ 	.word	0x00000008
.L_17:


//--------------------- .nv.callgraph             --------------------------
	.section	.nv.callgraph,"",@"SHT_CUDA_CALLGRAPH"
	.align	4
	.sectionentsize	8
	.align		4
        /*0000*/ 	.word	0x00000000
	.align		4
        /*0004*/ 	.word	0xffffffff
	.align		4
        /*0008*/ 	.word	index@(_Z4initv)
	.align		4
        /*000c*/ 	.word	index@(vprintf)
	.align		4
        /*0010*/ 	.word	0x00000000
	.align		4
        /*0014*/ 	.word	0xfffffffe
	.align		4
        /*0018*/ 	.word	0x00000000
	.align		4
        /*001c*/ 	.word	0xfffffffd
	.align		4
        /*0020*/ 	.word	0x00000000
	.align		4
        /*0024*/ 	.word	0xfffffffc


//--------------------- .nv.constant4             --------------------------
	.section	.nv.constant4,"a",@progbits
	.align	8
	.align		8
.nv.constant4:
        /*0000*/ 	.dword	vprintf
	.align		8
        /*0008*/ 	.dword	$str
	.align		8
        /*0010*/ 	.dword	$str$1


//--------------------- .text._Z4initv            --------------------------
	.section	.text._Z4initv,"ax",@progbits
	.align	128
        .global         _Z4initv
        .type           _Z4initv,@function
        .size           _Z4initv,(.L_x_4 - _Z4initv)
        .other          _Z4initv,@"STO_CUDA_ENTRY STV_DEFAULT"
_Z4initv:
.text._Z4initv:
[----:B------:R-:W0:Y:S08]  /*0000*/  LDC R1, c[0x0][0x37c] ;  /* 0x0000df00ff017b82 */ /* 0x000e300000000800 */
[----:B------:R-:W1:Y:S02]  /*0010*/  S2UR UR4, SR_CTAID.X ;  /* 0x00000000000479c3 */ /* 0x000e640000002500 */
[----:B-1----:R-:W-:-:S09]  /*0020*/  UISETP.NE.AND UP0, UPT, UR4, URZ, UPT ;  /* 0x000000ff0400728c */ /* 0x002fd2000bf05270 */
[----:B------:R-:W-:Y:S05]  /*0030*/  BRA.U UP0, `(.L_x_0) ;  /* 0x0000000100247547 */ /* 0x000fea000b800000 */
[----:B------:R-:W-:Y:S01]  /*0040*/  MOV R0, 0x0 ;  /* 0x0000000000007802 */ /* 0x000fe20000000f00 */
[----:B------:R-:W1:Y:S01]  /*0050*/  LDCU.64 UR4, c[0x4][0x8] ;  /* 0x01000100ff0477ac */ /* 0x000e620008000a00 */
[----:B------:R-:W-:Y:S02]  /*0060*/  CS2R R6, SRZ ;  /* 0x0000000000067805 */ /* 0x000fe4000001ff00 */
[----:B------:R2:W3:Y:S01]  /*0070*/  LDC.64 R2, c[0x4][R0] ;  /* 0x0100000000027b82 */ /* 0x0004e20000000a00 */
[----:B-1----:R-:W-:Y:S02]  /*0080*/  IMAD.U32 R4, RZ, RZ, UR4 ;  /* 0x00000004ff047e24 */ /* 0x002fe4000f8e00ff */
[----:B--2---:R-:W-:-:S07]  /*0090*/  IMAD.U32 R5, RZ, RZ, UR5 ;  /* 0x00000005ff057e24 */ /* 0x004fce000f8e00ff */
[----:B------:R-:W-:-:S07]  /*00a0*/  LEPC R20, `(.L_x_1) ;  /* 0x000000001014794e */ /* 0x000fce0000000000 */
[----:B0--3--:R-:W-:Y:S05]  /*00b0*/  CALL.ABS.NOINC R2 ;  /* 0x0000000002007343 */ /* 0x009fea0003c00000 */
.L_x_1:
[----:B------:R-:W-:Y:S05]  /*00c0*/  EXIT ;  /* 0x000000000000794d */ /* 0x000fea0003800000 */
.L_x_0:
        /* <DEDUP_REMOVED lines=8> */
.L_x_2:
[----:B------:R-:W-:Y:S05]  /*0150*/  EXIT ;  /* 0x000000000000794d */ /* 0x000fea0003800000 */
.L_x_3:
[----:B------:R-:W-:-:S00]  /*0160*/  BRA `(.L_x_3) ;  /* 0xfffffffc00fc7947 */ /* 0x000fc0000383ffff */
[----:B------:R-:W-:-:S00]  /*0170*/  NOP ;  /* 0x0000000000007918 */ /* 0x000fc00000000000 */
        /* <DEDUP_REMOVED lines=8> */
.L_x_4:


//--------------------- .nv.global.init           --------------------------
	.section	.nv.global.init,"aw",@progbits
.nv.global.init:
	.type		$str$1,@object
	.size		$str$1,($str - $str$1)
$str$1:
        /*0000*/ 	.byte	0x59, 0x65, 0x73, 0x0a, 0x00
	.type		$str,@object
	.size		$str,(.L_0 - $str)
$str:
        /*0005*/ 	.byte	0x41, 0x6c, 0x72, 0x69, 0x67, 0x68, 0x74, 0x0a, 0x00
.L_0:


//--------------------- .nv.shared.reserved.0     --------------------------
	.section	.nv.shared.reserved.0,"aw",@nobits
	.weak		__nv_reservedSMEM_offset_0_alias
	.size		__nv_reservedSMEM_offset_0_alias, 0, 64
	.other		__nv_reservedSMEM_offset_0_alias,@"STO_CUDA_RESERVED_SHARED STV_DEFAULT"
__nv_reservedSMEM_offset_0_alias:
	.zero		0
	.zero		64


//--------------------- .nv.constant0._Z4initv    --------------------------
	.section	.nv.constant0._Z4initv,"a",@progbits
	.sectionflags	@""
	.align	4
.nv.constant0._Z4initv:
	.zero		896


//--------------------- SYMBOLS --------------------------

	.type		.nv.reservedSmem.offset0,@object
	.size		.nv.reservedSmem.offset0,0x4
	.type		vprintf,@function
